//
// Generated by NVIDIA NVVM Compiler
//
// Compiler Build ID: CL-36424714
// Cuda compilation tools, release 13.0, V13.0.88
// Based on NVVM 20.0.0
//

.version 9.0
.target sm_100
.address_size 64

	// .globl	_Z29shannon_entropy_window_kernelPKfPfii

.visible .entry _Z29shannon_entropy_window_kernelPKfPfii(
	.param .u64 .ptr .align 1 _Z29shannon_entropy_window_kernelPKfPfii_param_0,
	.param .u64 .ptr .align 1 _Z29shannon_entropy_window_kernelPKfPfii_param_1,
	.param .u32 _Z29shannon_entropy_window_kernelPKfPfii_param_2,
	.param .u32 _Z29shannon_entropy_window_kernelPKfPfii_param_3
)
{
	.reg .pred 	%p<8>;
	.reg .b32 	%r<11>;
	.reg .b32 	%f<31>;
	.reg .b64 	%rd<9>;

	ld.param.u64 	%rd1, [_Z29shannon_entropy_window_kernelPKfPfii_param_0];
	ld.param.u64 	%rd2, [_Z29shannon_entropy_window_kernelPKfPfii_param_1];
	ld.param.u32 	%r3, [_Z29shannon_entropy_window_kernelPKfPfii_param_3];
	mov.u32 	%r4, %ctaid.x;
	mov.u32 	%r5, %ntid.x;
	mov.u32 	%r6, %tid.x;
	mad.lo.s32 	%r1, %r4, %r5, %r6;
	add.s32 	%r2, %r3, %r1;
	setp.gt.s32 	%p1, %r2, 9999;
	setp.lt.s32 	%p2, %r1, 0;
	or.pred  	%p3, %p2, %p1;
	@%p3 bra 	$L__BB0_4;
	cvta.to.global.u64 	%rd3, %rd1;
	mul.wide.s32 	%rd4, %r2, 4;
	add.s64 	%rd5, %rd3, %rd4;
	ld.global.f32 	%f1, [%rd5];
	setp.leu.f32 	%p4, %f1, 0f00000000;
	mov.f32 	%f30, 0f00000000;
	@%p4 bra 	$L__BB0_3;
	neg.f32 	%f5, %f1;
	setp.lt.f32 	%p5, %f1, 0f00800000;
	mul.f32 	%f6, %f1, 0f4B000000;
	selp.f32 	%f7, %f6, %f1, %p5;
	selp.f32 	%f8, 0fC1B80000, 0f00000000, %p5;
	mov.b32 	%r7, %f7;
	add.s32 	%r8, %r7, -1060439283;
	and.b32  	%r9, %r8, -8388608;
	sub.s32 	%r10, %r7, %r9;
	mov.b32 	%f9, %r10;
	cvt.rn.f32.s32 	%f10, %r9;
	fma.rn.f32 	%f11, %f10, 0f34000000, %f8;
	add.f32 	%f12, %f9, 0fBF800000;
	fma.rn.f32 	%f13, %f12, 0f3DC6B27F, 0fBE2C7F30;
	fma.rn.f32 	%f14, %f13, %f12, 0f3E2FCF2A;
	fma.rn.f32 	%f15, %f14, %f12, 0fBE374E43;
	fma.rn.f32 	%f16, %f15, %f12, 0f3E520BF4;
	fma.rn.f32 	%f17, %f16, %f12, 0fBE763C8B;
	fma.rn.f32 	%f18, %f17, %f12, 0f3E93BF99;
	fma.rn.f32 	%f19, %f18, %f12, 0fBEB8AA49;
	fma.rn.f32 	%f20, %f19, %f12, 0f3EF6384A;
	fma.rn.f32 	%f21, %f20, %f12, 0fBF38AA3B;
	mul.f32 	%f22, %f12, %f21;
	mul.f32 	%f23, %f12, %f22;
	fma.rn.f32 	%f24, %f12, 0f3FB8AA3B, %f23;
	add.f32 	%f25, %f11, %f24;
	setp.gt.u32 	%p6, %r7, 2139095039;
	fma.rn.f32 	%f26, %f7, 0f7F800000, 0f7F800000;
	selp.f32 	%f27, %f26, %f25, %p6;
	setp.eq.f32 	%p7, %f7, 0f00000000;
	selp.f32 	%f28, 0fFF800000, %f27, %p7;
	mul.f32 	%f30, %f28, %f5;
$L__BB0_3:
	cvta.to.global.u64 	%rd6, %rd2;
	mul.wide.u32 	%rd7, %r1, 4;
	add.s64 	%rd8, %rd6, %rd7;
	atom.global.add.f32 	%f29, [%rd8], %f30;
$L__BB0_4:
	ret;

}


// ===== COMPILED SASS (sm_100) =====

	.target	sm_100

	.elftype	@"ET_EXEC"


//--------------------- .note.nv.tkinfo           --------------------------
	.section	.note.nv.tkinfo,"",@"SHT_NOTE"
	.sectionflags	@"SHF_NOTE_NV_TKINFO"
	.tkinfo
        /*0018*/ 	.word	0x00000002
        /*0030*/ 	.string	""
        /*0030*/ 	.string	"ptxas"
        /*0030*/ 	.string	"Cuda compilation tools, release 13.0, V13.0.88"
        /*0030*/ 	.string	"Build cuda_13.0.r13.0/compiler.36424714_0"
        /*0030*/ 	.string	"-arch sm_100 -m 64 "



//--------------------- .note.nv.cuinfo           --------------------------
	.section	.note.nv.cuinfo,"",@"SHT_NOTE"
	.sectionflags	@"SHF_NOTE_NV_CUINFO"
        /*0018*/ 	.short	0x0002
        /*001a*/ 	.short	0x0064
        /*001c*/ 	.short	0x0082
	.zero		2


//--------------------- .nv.info                  --------------------------
	.section	.nv.info,"",@"SHT_CUDA_INFO"
	.align	4


	//----- nvinfo : EIATTR_REGCOUNT
	.align		4
        /*0000*/ 	.byte	0x04, 0x2f
        /*0002*/ 	.short	(.L_1 - .L_0)
	.align		4
.L_0:
        /*0004*/ 	.word	index@(_Z29shannon_entropy_window_kernelPKfPfii)
        /*0008*/ 	.word	0x0000000c


	//----- nvinfo : EIATTR_FRAME_SIZE
	.align		4
.L_1:
        /*000c*/ 	.byte	0x04, 0x11
        /*000e*/ 	.short	(.L_3 - .L_2)
	.align		4
.L_2:
        /*0010*/ 	.word	index@(_Z29shannon_entropy_window_kernelPKfPfii)
        /*0014*/ 	.word	0x00000000


	//----- nvinfo : EIATTR_MIN_STACK_SIZE
	.align		4
.L_3:
        /*0018*/ 	.byte	0x04, 0x12
        /*001a*/ 	.short	(.L_5 - .L_4)
	.align		4
.L_4:
        /*001c*/ 	.word	index@(_Z29shannon_entropy_window_kernelPKfPfii)
        /*0020*/ 	.word	0x00000000
.L_5:


//--------------------- .nv.compat                --------------------------
	.section	.nv.compat,"",@"SHT_CUDA_COMPAT_INFO"
	.align	4
        /*0000*/ 	.byte	0x02, 0x09, 0x00, 0x00, 0x02, 0x02, 0x01, 0x00, 0x02, 0x05, 0x05, 0x00, 0x03, 0x07, 0x01, 0x01
        /*0010*/ 	.byte	0x02, 0x03, 0x00, 0x00, 0x02, 0x06, 0x01, 0x00, 0x04, 0x0b, 0x08, 0x00, 0x01, 0x00, 0x00, 0x00
        /*0020*/ 	.byte	0x00, 0x00, 0x00, 0x00


//--------------------- .nv.info._Z29shannon_entropy_window_kernelPKfPfii --------------------------
	.section	.nv.info._Z29shannon_entropy_window_kernelPKfPfii,"",@"SHT_CUDA_INFO"
	.sectionflags	@""
	.align	4


	//----- nvinfo : EIATTR_CUDA_API_VERSION
	.align		4
        /*0000*/ 	.byte	0x04, 0x37
        /*0002*/ 	.short	(.L_7 - .L_6)
.L_6:
        /*0004*/ 	.word	0x00000082


	//----- nvinfo : EIATTR_KPARAM_INFO
	.align		4
.L_7:
        /*0008*/ 	.byte	0x04, 0x17
        /*000a*/ 	.short	(.L_9 - .L_8)
.L_8:
        /*000c*/ 	.word	0x00000000
        /*0010*/ 	.short	0x0003
        /*0012*/ 	.short	0x0014
        /*0014*/ 	.byte	0x00, 0xf0, 0x11, 0x00


	//----- nvinfo : EIATTR_KPARAM_INFO
	.align		4
.L_9:
        /*0018*/ 	.byte	0x04, 0x17
        /*001a*/ 	.short	(.L_11 - .L_10)
.L_10:
        /*001c*/ 	.word	0x00000000
        /*0020*/ 	.short	0x0002
        /*0022*/ 	.short	0x0010
        /*0024*/ 	.byte	0x00, 0xf0, 0x11, 0x00


	//----- nvinfo : EIATTR_KPARAM_INFO
	.align		4
.L_11:
        /*0028*/ 	.byte	0x04, 0x17
        /*002a*/ 	.short	(.L_13 - .L_12)
.L_12:
        /*002c*/ 	.word	0x00000000
        /*0030*/ 	.short	0x0001
        /*0032*/ 	.short	0x0008
        /*0034*/ 	.byte	0x00, 0xf5, 0x21, 0x00


	//----- nvinfo : EIATTR_KPARAM_INFO
	.align		4
.L_13:
        /*0038*/ 	.byte	0x04, 0x17
        /*003a*/ 	.short	(.L_15 - .L_14)
.L_14:
        /*003c*/ 	.word	0x00000000
        /*0040*/ 	.short	0x0000
        /*0042*/ 	.short	0x0000
        /*0044*/ 	.byte	0x00, 0xf5, 0x21, 0x00


	//----- nvinfo : EIATTR_SPARSE_MMA_MASK
	.align		4
.L_15:
        /*0048*/ 	.byte	0x03, 0x50
        /*004a*/ 	.short	0x0000


	//----- nvinfo : EIATTR_MAXREG_COUNT
	.align		4
        /*004c*/ 	.byte	0x03, 0x1b
        /*004e*/ 	.short	0x00ff


	//----- nvinfo : EIATTR_MERCURY_ISA_VERSION
	.align		4
        /*0050*/ 	.byte	0x03, 0x5f
        /*0052*/ 	.short	0x0101


	//----- nvinfo : EIATTR_VRC_CTA_INIT_COUNT
	.align		4
        /*0054*/ 	.byte	0x02, 0x4a
	.zero		1
	.zero		1


	//----- nvinfo : EIATTR_EXIT_INSTR_OFFSETS
	.align		4
        /*0058*/ 	.byte	0x04, 0x1c
        /*005a*/ 	.short	(.L_17 - .L_16)


	//   ....[0]....
.L_16:
        /*005c*/ 	.word	0x00000090


	//   ....[1]....
        /*0060*/ 	.word	0x00000340


	//----- nvinfo : EIATTR_CRS_STACK_SIZE
	.align		4
.L_17:
        /*0064*/ 	.byte	0x04, 0x1e
        /*0066*/ 	.short	(.L_19 - .L_18)
.L_18:
        /*0068*/ 	.word	0x00000000


	//----- nvinfo : EIATTR_CBANK_PARAM_SIZE
	.align		4
.L_19:
        /*006c*/ 	.byte	0x03, 0x19
        /*006e*/ 	.short	0x0018


	//----- nvinfo : EIATTR_PARAM_CBANK
	.align		4
        /*0070*/ 	.byte	0x04, 0x0a
        /*0072*/ 	.short	(.L_21 - .L_20)
	.align		4
.L_20:
        /*0074*/ 	.word	index@(.nv.constant0._Z29shannon_entropy_window_kernelPKfPfii)
        /*0078*/ 	.short	0x0380
        /*007a*/ 	.short	0x0018


	//----- nvinfo : EIATTR_SW_WAR
	.align		4
.L_21:
        /*007c*/ 	.byte	0x04, 0x36
        /*007e*/ 	.short	(.L_23 - .L_22)
.L_22:
        /*0080*/ 	.word	0x00000008
.L_23:


//--------------------- .nv.callgraph             --------------------------
	.section	.nv.callgraph,"",@"SHT_CUDA_CALLGRAPH"
	.align	4
	.sectionentsize	8
	.align		4
        /*0000*/ 	.word	0x00000000
	.align		4
        /*0004*/ 	.word	0xffffffff
	.align		4
        /*0008*/ 	.word	0x00000000
	.align		4
        /*000c*/ 	.word	0xfffffffe
	.align		4
        /*0010*/ 	.word	0x00000000
	.align		4
        /*0014*/ 	.word	0xfffffffd
	.align		4
        /*0018*/ 	.word	0x00000000
	.align		4
        /*001c*/ 	.word	0xfffffffc


//--------------------- .text._Z29shannon_entropy_window_kernelPKfPfii --------------------------
	.section	.text._Z29shannon_entropy_window_kernelPKfPfii,"ax",@progbits
	.align	128
        .global         _Z29shannon_entropy_window_kernelPKfPfii
        .type           _Z29shannon_entropy_window_kernelPKfPfii,@function
        .size           _Z29shannon_entropy_window_kernelPKfPfii,(.L_x_3 - _Z29shannon_entropy_window_kernelPKfPfii)
        .other          _Z29shannon_entropy_window_kernelPKfPfii,@"STO_CUDA_ENTRY STV_DEFAULT"
_Z29shannon_entropy_window_kernelPKfPfii:
.text._Z29shannon_entropy_window_kernelPKfPfii:
[----:B------:R-:W-:Y:S01]  /*0000*/  LDC R1, c[0x0][0x37c] ;  /* 0x0000df00ff017b82 */ /* 0x000fe20000000800 */
[----:B------:R-:W0:Y:S07]  /*0010*/  S2R R0, SR_TID.X ;  /* 0x0000000000007919 */ /* 0x000e2e0000002100 */
[----:B------:R-:W0:Y:S01]  /*0020*/  S2UR UR4, SR_CTAID.X ;  /* 0x00000000000479c3 */ /* 0x000e220000002500 */
[----:B------:R-:W1:Y:S07]  /*0030*/  LDCU UR5, c[0x0][0x394] ;  /* 0x00007280ff0577ac */ /* 0x000e6e0008000800 */
[----:B------:R-:W0:Y:S02]  /*0040*/  LDC R7, c[0x0][0x360] ;  /* 0x0000d800ff077b82 */ /* 0x000e240000000800 */
[----:B0-----:R-:W-:-:S05]  /*0050*/  IMAD R7, R7, UR4, R0 ;  /* 0x0000000407077c24 */ /* 0x001fca000f8e0200 */
[----:B-1----:R-:W-:-:S04]  /*0060*/  IADD3 R3, PT, PT, R7, UR5, RZ ;  /* 0x0000000507037c10 */ /* 0x002fc8000fffe0ff */
[----:B------:R-:W-:-:S04]  /*0070*/  ISETP.GT.AND P0, PT, R3, 0x270f, PT ;  /* 0x0000270f0300780c */ /* 0x000fc80003f04270 */
[----:B------:R-:W-:-:S13]  /*0080*/  ISETP.LT.OR P0, PT, R7, RZ, P0 ;  /* 0x000000ff0700720c */ /* 0x000fda0000701670 */
[----:B------:R-:W-:Y:S05]  /*0090*/  @P0 EXIT ;  /* 0x000000000000094d */ /* 0x000fea0003800000 */
[----:B------:R-:W0:Y:S01]  /*00a0*/  LDC.64 R4, c[0x0][0x380] ;  /* 0x0000e000ff047b82 */ /* 0x000e220000000a00 */
[----:B------:R-:W1:Y:S01]  /*00b0*/  LDCU.64 UR4, c[0x0][0x358] ;  /* 0x00006b00ff0477ac */ /* 0x000e620008000a00 */
[----:B0-----:R-:W-:-:S06]  /*00c0*/  IMAD.WIDE R4, R3, 0x4, R4 ;  /* 0x0000000403047825 */ /* 0x001fcc00078e0204 */
[----:B------:R-:W0:Y:S01]  /*00d0*/  LDC.64 R2, c[0x0][0x388] ;  /* 0x0000e200ff027b82 */ /* 0x000e220000000a00 */
[----:B-1----:R-:W2:Y:S01]  /*00e0*/  LDG.E R0, desc[UR4][R4.64] ;  /* 0x0000000404007981 */ /* 0x002ea2000c1e1900 */
[----:B------:R-:W-:Y:S01]  /*00f0*/  BSSY.RECONVERGENT B0, `(.L_x_0) ;  /* 0x0000023000007945 */ /* 0x000fe20003800200 */
[----:B0-----:R-:W-:-:S04]  /*0100*/  IMAD.WIDE.U32 R2, R7, 0x4, R2 ;  /* 0x0000000407027825 */ /* 0x001fc800078e0002 */
[----:B------:R-:W-:Y:S01]  /*0110*/  HFMA2 R7, -RZ, RZ, 0, 0 ;  /* 0x00000000ff077431 */ /* 0x000fe200000001ff */
[----:B--2---:R-:W-:-:S13]  /*0120*/  FSETP.GT.AND P0, PT, R0, RZ, PT ;  /* 0x000000ff0000720b */ /* 0x004fda0003f04000 */
[----:B------:R-:W-:Y:S05]  /*0130*/  @!P0 BRA `(.L_x_1) ;  /* 0x0000000000788947 */ /* 0x000fea0003800000 */
[C---:B------:R-:W-:Y:S01]  /*0140*/  FMUL R5, R0.reuse, 8388608 ;  /* 0x4b00000000057820 */ /* 0x040fe20000400000 */
[----:B------:R-:W-:Y:S02]  /*0150*/  FSETP.GEU.AND P0, PT, R0, 1.175494350822287508e-38, PT ;  /* 0x008000000000780b */ /* 0x000fe40003f0e000 */
[----:B------:R-:W-:Y:S02]  /*0160*/  MOV R7, 0x3dc6b27f ;  /* 0x3dc6b27f00077802 */ /* 0x000fe40000000f00 */
[----:B------:R-:W-:-:S04]  /*0170*/  FSEL R5, R5, R0, !P0 ;  /* 0x0000000005057208 */ /* 0x000fc80004000000 */
[----:B------:R-:W-:-:S04]  /*0180*/  IADD3 R4, PT, PT, R5, -0x3f3504f3, RZ ;  /* 0xc0cafb0d05047810 */ /* 0x000fc80007ffe0ff */
[----:B------:R-:W-:-:S04]  /*0190*/  LOP3.LUT R6, R4, 0xff800000, RZ, 0xc0, !PT ;  /* 0xff80000004067812 */ /* 0x000fc800078ec0ff */
[----:B------:R-:W-:-:S05]  /*01a0*/  IADD3 R4, PT, PT, R5, -R6, RZ ;  /* 0x8000000605047210 */ /* 0x000fca0007ffe0ff */
[----:B------:R-:W-:Y:S01]  /*01b0*/  FADD R8, R4, -1 ;  /* 0xbf80000004087421 */ /* 0x000fe20000000000 */
[----:B------:R-:W-:Y:S02]  /*01c0*/  FSEL R4, RZ, -23, P0 ;  /* 0xc1b80000ff047808 */ /* 0x000fe40000000000 */
[----:B------:R-:W-:Y:S01]  /*01d0*/  ISETP.GT.U32.AND P0, PT, R5, 0x7f7fffff, PT ;  /* 0x7f7fffff0500780c */ /* 0x000fe20003f04070 */
[----:B------:R-:W-:-:S04]  /*01e0*/  FFMA R7, R8, R7, -0.16845393180847167969 ;  /* 0xbe2c7f3008077423 */ /* 0x000fc80000000007 */
[----:B------:R-:W-:-:S04]  /*01f0*/  FFMA R7, R8, R7, 0.1716887056827545166 ;  /* 0x3e2fcf2a08077423 */ /* 0x000fc80000000007 */
[----:B------:R-:W-:-:S04]  /*0200*/  FFMA R7, R8, R7, -0.17900948226451873779 ;  /* 0xbe374e4308077423 */ /* 0x000fc80000000007 */
[----:B------:R-:W-:-:S04]  /*0210*/  FFMA R7, R8, R7, 0.20512372255325317383 ;  /* 0x3e520bf408077423 */ /* 0x000fc80000000007 */
[----:B------:R-:W-:-:S04]  /*0220*/  FFMA R7, R8, R7, -0.24046532809734344482 ;  /* 0xbe763c8b08077423 */ /* 0x000fc80000000007 */
[----:B------:R-:W-:-:S04]  /*0230*/  FFMA R7, R8, R7, 0.28857114911079406738 ;  /* 0x3e93bf9908077423 */ /* 0x000fc80000000007 */
[----:B------:R-:W-:-:S04]  /*0240*/  FFMA R7, R8, R7, -0.36067417263984680176 ;  /* 0xbeb8aa4908077423 */ /* 0x000fc80000000007 */
[----:B------:R-:W-:-:S04]  /*0250*/  FFMA R7, R8, R7, 0.48089820146560668945 ;  /* 0x3ef6384a08077423 */ /* 0x000fc80000000007 */
[----:B------:R-:W-:-:S04]  /*0260*/  FFMA R7, R8, R7, -0.72134751081466674805 ;  /* 0xbf38aa3b08077423 */ /* 0x000fc80000000007 */
[C---:B------:R-:W-:Y:S01]  /*0270*/  FMUL R9, R8.reuse, R7 ;  /* 0x0000000708097220 */ /* 0x040fe20000400000 */
[----:B------:R-:W-:Y:S02]  /*0280*/  I2FP.F32.S32 R7, R6 ;  /* 0x0000000600077245 */ /* 0x000fe40000201400 */
[----:B------:R-:W-:Y:S01]  /*0290*/  MOV R6, 0x7f800000 ;  /* 0x7f80000000067802 */ /* 0x000fe20000000f00 */
[C---:B------:R-:W-:Y:S02]  /*02a0*/  FMUL R9, R8.reuse, R9 ;  /* 0x0000000908097220 */ /* 0x040fe40000400000 */
[----:B------:R-:W-:Y:S02]  /*02b0*/  FFMA R4, R7, 1.1920928955078125e-07, R4 ;  /* 0x3400000007047823 */ /* 0x000fe40000000004 */
[----:B------:R-:W-:-:S04]  /*02c0*/  FFMA R9, R8, 1.4426950216293334961, R9 ;  /* 0x3fb8aa3b08097823 */ /* 0x000fc80000000009 */
[----:B------:R-:W-:Y:S01]  /*02d0*/  FADD R4, R4, R9 ;  /* 0x0000000904047221 */ /* 0x000fe20000000000 */
[C---:B------:R-:W-:Y:S01]  /*02e0*/  @P0 FFMA R4, R5.reuse, R6, +INF ;  /* 0x7f80000005040423 */ /* 0x040fe20000000006 */
[----:B------:R-:W-:-:S04]  /*02f0*/  FSETP.NEU.AND P0, PT, R5, RZ, PT ;  /* 0x000000ff0500720b */ /* 0x000fc80003f0d000 */
[----:B------:R-:W-:-:S05]  /*0300*/  FSEL R7, R4, -INF , P0 ;  /* 0xff80000004077808 */ /* 0x000fca0000000000 */
[----:B------:R-:W-:-:S07]  /*0310*/  FMUL R7, R0, -R7 ;  /* 0x8000000700077220 */ /* 0x000fce0000400000 */
.L_x_1:
[----:B------:R-:W-:Y:S05]  /*0320*/  BSYNC.RECONVERGENT B0 ;  /* 0x0000000000007941 */ /* 0x000fea0003800200 */
.L_x_0:
[----:B------:R-:W-:Y:S01]  /*0330*/  REDG.E.ADD.F32.FTZ.RN.STRONG.GPU desc[UR4][R2.64], R7 ;  /* 0x00000007020079a6 */ /* 0x000fe2000c12f304 */
[----:B------:R-:W-:Y:S05]  /*0340*/  EXIT ;  /* 0x000000000000794d */ /* 0x000fea0003800000 */
.L_x_2:
[----:B------:R-:W-:-:S00]  /*0350*/  BRA `(.L_x_2) ;  /* 0xfffffffc00fc7947 */ /* 0x000fc0000383ffff */
[----:B------:R-:W-:-:S00]  /*0360*/  NOP ;  /* 0x0000000000007918 */ /* 0x000fc00000000000 */
        /* <DEDUP_REMOVED lines=9> */
.L_x_3:


//--------------------- .nv.shared.reserved.0     --------------------------
	.section	.nv.shared.reserved.0,"aw",@nobits
	.weak		__nv_reservedSMEM_offset_0_alias
	.size		__nv_reservedSMEM_offset_0_alias, 0, 64
	.other		__nv_reservedSMEM_offset_0_alias,@"STO_CUDA_RESERVED_SHARED STV_DEFAULT"
__nv_reservedSMEM_offset_0_alias:
	.zero		0
	.zero		64


//--------------------- .nv.constant0._Z29shannon_entropy_window_kernelPKfPfii --------------------------
	.section	.nv.constant0._Z29shannon_entropy_window_kernelPKfPfii,"a",@progbits
	.sectionflags	@""
	.align	4
.nv.constant0._Z29shannon_entropy_window_kernelPKfPfii:
	.zero		920


//--------------------- SYMBOLS --------------------------

	.type		.nv.reservedSmem.offset0,@object
	.size		.nv.reservedSmem.offset0,0x4
